//
// Generated by NVIDIA NVVM Compiler
//
// Compiler Build ID: CL-36424714
// Cuda compilation tools, release 13.0, V13.0.88
// Based on NVVM 20.0.0
//

.version 9.0
.target sm_100
.address_size 64

	// .globl	_Z20gpu_tfm_arb_2dly_hmcPfS_iiPKfS1_PKiS3_S3_S3_iiiiS1_S1_S1_

.visible .entry _Z20gpu_tfm_arb_2dly_hmcPfS_iiPKfS1_PKiS3_S3_S3_iiiiS1_S1_S1_(
	.param .u64 .ptr .align 1 _Z20gpu_tfm_arb_2dly_hmcPfS_iiPKfS1_PKiS3_S3_S3_iiiiS1_S1_S1__param_0,
	.param .u64 .ptr .align 1 _Z20gpu_tfm_arb_2dly_hmcPfS_iiPKfS1_PKiS3_S3_S3_iiiiS1_S1_S1__param_1,
	.param .u32 _Z20gpu_tfm_arb_2dly_hmcPfS_iiPKfS1_PKiS3_S3_S3_iiiiS1_S1_S1__param_2,
	.param .u32 _Z20gpu_tfm_arb_2dly_hmcPfS_iiPKfS1_PKiS3_S3_S3_iiiiS1_S1_S1__param_3,
	.param .u64 .ptr .align 1 _Z20gpu_tfm_arb_2dly_hmcPfS_iiPKfS1_PKiS3_S3_S3_iiiiS1_S1_S1__param_4,
	.param .u64 .ptr .align 1 _Z20gpu_tfm_arb_2dly_hmcPfS_iiPKfS1_PKiS3_S3_S3_iiiiS1_S1_S1__param_5,
	.param .u64 .ptr .align 1 _Z20gpu_tfm_arb_2dly_hmcPfS_iiPKfS1_PKiS3_S3_S3_iiiiS1_S1_S1__param_6,
	.param .u64 .ptr .align 1 _Z20gpu_tfm_arb_2dly_hmcPfS_iiPKfS1_PKiS3_S3_S3_iiiiS1_S1_S1__param_7,
	.param .u64 .ptr .align 1 _Z20gpu_tfm_arb_2dly_hmcPfS_iiPKfS1_PKiS3_S3_S3_iiiiS1_S1_S1__param_8,
	.param .u64 .ptr .align 1 _Z20gpu_tfm_arb_2dly_hmcPfS_iiPKfS1_PKiS3_S3_S3_iiiiS1_S1_S1__param_9,
	.param .u32 _Z20gpu_tfm_arb_2dly_hmcPfS_iiPKfS1_PKiS3_S3_S3_iiiiS1_S1_S1__param_10,
	.param .u32 _Z20gpu_tfm_arb_2dly_hmcPfS_iiPKfS1_PKiS3_S3_S3_iiiiS1_S1_S1__param_11,
	.param .u32 _Z20gpu_tfm_arb_2dly_hmcPfS_iiPKfS1_PKiS3_S3_S3_iiiiS1_S1_S1__param_12,
	.param .u32 _Z20gpu_tfm_arb_2dly_hmcPfS_iiPKfS1_PKiS3_S3_S3_iiiiS1_S1_S1__param_13,
	.param .u64 .ptr .align 1 _Z20gpu_tfm_arb_2dly_hmcPfS_iiPKfS1_PKiS3_S3_S3_iiiiS1_S1_S1__param_14,
	.param .u64 .ptr .align 1 _Z20gpu_tfm_arb_2dly_hmcPfS_iiPKfS1_PKiS3_S3_S3_iiiiS1_S1_S1__param_15,
	.param .u64 .ptr .align 1 _Z20gpu_tfm_arb_2dly_hmcPfS_iiPKfS1_PKiS3_S3_S3_iiiiS1_S1_S1__param_16
)
{
	.reg .pred 	%p<25>;
	.reg .b32 	%r<74>;
	.reg .b32 	%f<98>;
	.reg .b64 	%rd<110>;

	ld.param.u32 	%r20, [_Z20gpu_tfm_arb_2dly_hmcPfS_iiPKfS1_PKiS3_S3_S3_iiiiS1_S1_S1__param_2];
	ld.param.u32 	%r21, [_Z20gpu_tfm_arb_2dly_hmcPfS_iiPKfS1_PKiS3_S3_S3_iiiiS1_S1_S1__param_3];
	ld.param.u64 	%rd21, [_Z20gpu_tfm_arb_2dly_hmcPfS_iiPKfS1_PKiS3_S3_S3_iiiiS1_S1_S1__param_4];
	ld.param.u64 	%rd22, [_Z20gpu_tfm_arb_2dly_hmcPfS_iiPKfS1_PKiS3_S3_S3_iiiiS1_S1_S1__param_5];
	ld.param.u64 	%rd23, [_Z20gpu_tfm_arb_2dly_hmcPfS_iiPKfS1_PKiS3_S3_S3_iiiiS1_S1_S1__param_6];
	ld.param.u64 	%rd24, [_Z20gpu_tfm_arb_2dly_hmcPfS_iiPKfS1_PKiS3_S3_S3_iiiiS1_S1_S1__param_7];
	ld.param.u64 	%rd25, [_Z20gpu_tfm_arb_2dly_hmcPfS_iiPKfS1_PKiS3_S3_S3_iiiiS1_S1_S1__param_8];
	ld.param.u64 	%rd26, [_Z20gpu_tfm_arb_2dly_hmcPfS_iiPKfS1_PKiS3_S3_S3_iiiiS1_S1_S1__param_9];
	ld.param.u32 	%r25, [_Z20gpu_tfm_arb_2dly_hmcPfS_iiPKfS1_PKiS3_S3_S3_iiiiS1_S1_S1__param_10];
	ld.param.u32 	%r22, [_Z20gpu_tfm_arb_2dly_hmcPfS_iiPKfS1_PKiS3_S3_S3_iiiiS1_S1_S1__param_11];
	ld.param.u32 	%r23, [_Z20gpu_tfm_arb_2dly_hmcPfS_iiPKfS1_PKiS3_S3_S3_iiiiS1_S1_S1__param_12];
	ld.param.u32 	%r24, [_Z20gpu_tfm_arb_2dly_hmcPfS_iiPKfS1_PKiS3_S3_S3_iiiiS1_S1_S1__param_13];
	ld.param.u64 	%rd27, [_Z20gpu_tfm_arb_2dly_hmcPfS_iiPKfS1_PKiS3_S3_S3_iiiiS1_S1_S1__param_14];
	ld.param.u64 	%rd28, [_Z20gpu_tfm_arb_2dly_hmcPfS_iiPKfS1_PKiS3_S3_S3_iiiiS1_S1_S1__param_15];
	ld.param.u64 	%rd29, [_Z20gpu_tfm_arb_2dly_hmcPfS_iiPKfS1_PKiS3_S3_S3_iiiiS1_S1_S1__param_16];
	cvta.to.global.u64 	%rd1, %rd22;
	cvta.to.global.u64 	%rd2, %rd21;
	cvta.to.global.u64 	%rd3, %rd29;
	cvta.to.global.u64 	%rd4, %rd28;
	cvta.to.global.u64 	%rd5, %rd27;
	cvta.to.global.u64 	%rd6, %rd26;
	cvta.to.global.u64 	%rd7, %rd25;
	cvta.to.global.u64 	%rd8, %rd24;
	cvta.to.global.u64 	%rd9, %rd23;
	mov.u32 	%r26, %ctaid.x;
	mov.u32 	%r27, %ntid.x;
	mov.u32 	%r28, %tid.x;
	mad.lo.s32 	%r1, %r26, %r27, %r28;
	setp.ge.s32 	%p1, %r1, %r25;
	@%p1 bra 	$L__BB0_19;
	setp.lt.s32 	%p2, %r21, 1;
	mov.f32 	%f82, 0f00000000;
	mov.f32 	%f83, %f82;
	@%p2 bra 	$L__BB0_18;
	mul.lo.s32 	%r30, %r23, %r22;
	mul.lo.s32 	%r2, %r30, %r24;
	setp.eq.s32 	%p3, %r21, 1;
	mov.f32 	%f83, 0f00000000;
	mov.b32 	%r73, 0;
	mov.f32 	%f82, %f83;
	@%p3 bra 	$L__BB0_13;
	and.b32  	%r73, %r21, 2147483646;
	neg.s32 	%r72, %r73;
	shl.b32 	%r5, %r20, 1;
	add.s64 	%rd109, %rd3, 4;
	add.s64 	%rd108, %rd8, 4;
	add.s64 	%rd107, %rd9, 4;
	mov.f32 	%f83, 0f00000000;
	mov.b32 	%r71, 0;
	mov.u32 	%r70, %r20;
$L__BB0_4:
	ld.global.u32 	%r32, [%rd107+-4];
	add.s32 	%r33, %r32, -1;
	ld.global.u32 	%r34, [%rd108+-4];
	add.s32 	%r35, %r34, -1;
	mad.lo.s32 	%r36, %r2, %r33, %r1;
	mad.lo.s32 	%r37, %r2, %r35, %r1;
	mul.wide.s32 	%rd30, %r36, 4;
	add.s64 	%rd31, %rd7, %rd30;
	ld.global.u32 	%r38, [%rd31];
	mul.wide.s32 	%rd32, %r37, 4;
	add.s64 	%rd33, %rd6, %rd32;
	ld.global.u32 	%r39, [%rd33];
	add.s32 	%r9, %r39, %r38;
	add.s32 	%r40, %r9, -1;
	add.s64 	%rd34, %rd5, %rd30;
	ld.global.f32 	%f41, [%rd34];
	add.s64 	%rd35, %rd4, %rd32;
	ld.global.f32 	%f42, [%rd35];
	mul.f32 	%f43, %f41, %f42;
	ld.global.f32 	%f44, [%rd109+-4];
	mul.f32 	%f3, %f43, %f44;
	add.s64 	%rd36, %rd7, %rd32;
	ld.global.u32 	%r41, [%rd36];
	add.s64 	%rd37, %rd6, %rd30;
	ld.global.u32 	%r42, [%rd37];
	add.s32 	%r10, %r42, %r41;
	add.s64 	%rd38, %rd5, %rd32;
	ld.global.f32 	%f45, [%rd38];
	add.s64 	%rd39, %rd4, %rd30;
	ld.global.f32 	%f46, [%rd39];
	mul.f32 	%f47, %f45, %f46;
	mul.f32 	%f4, %f47, %f44;
	setp.lt.s32 	%p4, %r9, 1;
	setp.gt.s32 	%p5, %r40, %r20;
	or.pred  	%p6, %p4, %p5;
	@%p6 bra 	$L__BB0_6;
	mul.f32 	%f48, %f3, 0f3F000000;
	cvt.s64.s32 	%rd40, %r71;
	cvt.u64.u32 	%rd41, %r9;
	add.s64 	%rd42, %rd41, %rd40;
	shl.b64 	%rd43, %rd42, 2;
	add.s64 	%rd44, %rd2, %rd43;
	ld.global.f32 	%f49, [%rd44+-4];
	add.s64 	%rd45, %rd1, %rd43;
	ld.global.f32 	%f50, [%rd45+-4];
	fma.rn.f32 	%f82, %f48, %f49, %f82;
	fma.rn.f32 	%f83, %f48, %f50, %f83;
$L__BB0_6:
	setp.lt.s32 	%p7, %r10, 1;
	add.s32 	%r43, %r10, -1;
	setp.gt.s32 	%p8, %r43, %r20;
	or.pred  	%p9, %p7, %p8;
	@%p9 bra 	$L__BB0_8;
	mul.f32 	%f51, %f4, 0f3F000000;
	cvt.s64.s32 	%rd46, %r71;
	cvt.u64.u32 	%rd47, %r10;
	add.s64 	%rd48, %rd47, %rd46;
	shl.b64 	%rd49, %rd48, 2;
	add.s64 	%rd50, %rd2, %rd49;
	ld.global.f32 	%f52, [%rd50+-4];
	add.s64 	%rd51, %rd1, %rd49;
	ld.global.f32 	%f53, [%rd51+-4];
	fma.rn.f32 	%f82, %f51, %f52, %f82;
	fma.rn.f32 	%f83, %f51, %f53, %f83;
$L__BB0_8:
	ld.global.u32 	%r44, [%rd107];
	add.s32 	%r45, %r44, -1;
	ld.global.u32 	%r46, [%rd108];
	add.s32 	%r47, %r46, -1;
	mad.lo.s32 	%r48, %r2, %r45, %r1;
	mad.lo.s32 	%r49, %r2, %r47, %r1;
	mul.wide.s32 	%rd52, %r48, 4;
	add.s64 	%rd53, %rd7, %rd52;
	ld.global.u32 	%r50, [%rd53];
	mul.wide.s32 	%rd54, %r49, 4;
	add.s64 	%rd55, %rd6, %rd54;
	ld.global.u32 	%r51, [%rd55];
	add.s32 	%r11, %r51, %r50;
	add.s32 	%r52, %r11, -1;
	add.s64 	%rd56, %rd5, %rd52;
	ld.global.f32 	%f54, [%rd56];
	add.s64 	%rd57, %rd4, %rd54;
	ld.global.f32 	%f55, [%rd57];
	mul.f32 	%f56, %f54, %f55;
	ld.global.f32 	%f57, [%rd109];
	mul.f32 	%f13, %f56, %f57;
	add.s64 	%rd58, %rd7, %rd54;
	ld.global.u32 	%r53, [%rd58];
	add.s64 	%rd59, %rd6, %rd52;
	ld.global.u32 	%r54, [%rd59];
	add.s32 	%r12, %r54, %r53;
	add.s64 	%rd60, %rd5, %rd54;
	ld.global.f32 	%f58, [%rd60];
	add.s64 	%rd61, %rd4, %rd52;
	ld.global.f32 	%f59, [%rd61];
	mul.f32 	%f60, %f58, %f59;
	mul.f32 	%f14, %f60, %f57;
	setp.lt.s32 	%p10, %r11, 1;
	setp.gt.s32 	%p11, %r52, %r20;
	or.pred  	%p12, %p10, %p11;
	@%p12 bra 	$L__BB0_10;
	mul.f32 	%f61, %f13, 0f3F000000;
	cvt.s64.s32 	%rd62, %r70;
	cvt.u64.u32 	%rd63, %r11;
	add.s64 	%rd64, %rd63, %rd62;
	shl.b64 	%rd65, %rd64, 2;
	add.s64 	%rd66, %rd2, %rd65;
	ld.global.f32 	%f62, [%rd66+-4];
	add.s64 	%rd67, %rd1, %rd65;
	ld.global.f32 	%f63, [%rd67+-4];
	fma.rn.f32 	%f82, %f61, %f62, %f82;
	fma.rn.f32 	%f83, %f61, %f63, %f83;
$L__BB0_10:
	setp.lt.s32 	%p13, %r12, 1;
	add.s32 	%r55, %r12, -1;
	setp.gt.s32 	%p14, %r55, %r20;
	or.pred  	%p15, %p13, %p14;
	@%p15 bra 	$L__BB0_12;
	mul.f32 	%f64, %f14, 0f3F000000;
	cvt.s64.s32 	%rd68, %r70;
	cvt.u64.u32 	%rd69, %r12;
	add.s64 	%rd70, %rd69, %rd68;
	shl.b64 	%rd71, %rd70, 2;
	add.s64 	%rd72, %rd2, %rd71;
	ld.global.f32 	%f65, [%rd72+-4];
	add.s64 	%rd73, %rd1, %rd71;
	ld.global.f32 	%f66, [%rd73+-4];
	fma.rn.f32 	%f82, %f64, %f65, %f82;
	fma.rn.f32 	%f83, %f64, %f66, %f83;
$L__BB0_12:
	add.s32 	%r72, %r72, 2;
	add.s32 	%r71, %r71, %r5;
	add.s32 	%r70, %r70, %r5;
	add.s64 	%rd109, %rd109, 8;
	add.s64 	%rd108, %rd108, 8;
	add.s64 	%rd107, %rd107, 8;
	setp.ne.s32 	%p16, %r72, 0;
	@%p16 bra 	$L__BB0_4;
$L__BB0_13:
	and.b32  	%r56, %r21, 1;
	setp.eq.b32 	%p17, %r56, 1;
	not.pred 	%p18, %p17;
	@%p18 bra 	$L__BB0_18;
	mul.wide.u32 	%rd74, %r73, 4;
	add.s64 	%rd75, %rd9, %rd74;
	ld.global.u32 	%r57, [%rd75];
	add.s32 	%r58, %r57, -1;
	add.s64 	%rd76, %rd8, %rd74;
	ld.global.u32 	%r59, [%rd76];
	add.s32 	%r60, %r59, -1;
	mad.lo.s32 	%r61, %r2, %r58, %r1;
	mad.lo.s32 	%r62, %r2, %r60, %r1;
	mul.wide.s32 	%rd77, %r61, 4;
	add.s64 	%rd78, %rd7, %rd77;
	ld.global.u32 	%r63, [%rd78];
	mul.wide.s32 	%rd79, %r62, 4;
	add.s64 	%rd80, %rd6, %rd79;
	ld.global.u32 	%r64, [%rd80];
	add.s32 	%r17, %r64, %r63;
	add.s32 	%r65, %r17, -1;
	add.s64 	%rd81, %rd5, %rd77;
	ld.global.f32 	%f67, [%rd81];
	add.s64 	%rd82, %rd4, %rd79;
	ld.global.f32 	%f68, [%rd82];
	mul.f32 	%f69, %f67, %f68;
	add.s64 	%rd83, %rd3, %rd74;
	ld.global.f32 	%f70, [%rd83];
	mul.f32 	%f27, %f69, %f70;
	add.s64 	%rd84, %rd7, %rd79;
	ld.global.u32 	%r66, [%rd84];
	add.s64 	%rd85, %rd6, %rd77;
	ld.global.u32 	%r67, [%rd85];
	add.s32 	%r18, %r67, %r66;
	add.s32 	%r19, %r18, -1;
	add.s64 	%rd86, %rd5, %rd79;
	ld.global.f32 	%f71, [%rd86];
	add.s64 	%rd87, %rd4, %rd77;
	ld.global.f32 	%f72, [%rd87];
	mul.f32 	%f73, %f71, %f72;
	mul.f32 	%f28, %f73, %f70;
	setp.lt.s32 	%p19, %r17, 1;
	setp.gt.s32 	%p20, %r65, %r20;
	or.pred  	%p21, %p19, %p20;
	@%p21 bra 	$L__BB0_16;
	mul.f32 	%f74, %f27, 0f3F000000;
	mul.lo.s32 	%r68, %r73, %r20;
	cvt.s64.s32 	%rd88, %r68;
	cvt.u64.u32 	%rd89, %r17;
	add.s64 	%rd90, %rd89, %rd88;
	shl.b64 	%rd91, %rd90, 2;
	add.s64 	%rd92, %rd2, %rd91;
	ld.global.f32 	%f75, [%rd92+-4];
	add.s64 	%rd93, %rd1, %rd91;
	ld.global.f32 	%f76, [%rd93+-4];
	fma.rn.f32 	%f82, %f74, %f75, %f82;
	fma.rn.f32 	%f83, %f74, %f76, %f83;
$L__BB0_16:
	setp.lt.s32 	%p22, %r18, 1;
	setp.gt.s32 	%p23, %r19, %r20;
	or.pred  	%p24, %p22, %p23;
	@%p24 bra 	$L__BB0_18;
	mul.f32 	%f77, %f28, 0f3F000000;
	mul.lo.s32 	%r69, %r73, %r20;
	cvt.s64.s32 	%rd94, %r69;
	cvt.u64.u32 	%rd95, %r18;
	add.s64 	%rd96, %rd95, %rd94;
	shl.b64 	%rd97, %rd96, 2;
	add.s64 	%rd98, %rd2, %rd97;
	ld.global.f32 	%f78, [%rd98+-4];
	add.s64 	%rd99, %rd1, %rd97;
	ld.global.f32 	%f79, [%rd99+-4];
	fma.rn.f32 	%f82, %f77, %f78, %f82;
	fma.rn.f32 	%f83, %f77, %f79, %f83;
$L__BB0_18:
	ld.param.u64 	%rd106, [_Z20gpu_tfm_arb_2dly_hmcPfS_iiPKfS1_PKiS3_S3_S3_iiiiS1_S1_S1__param_1];
	ld.param.u64 	%rd105, [_Z20gpu_tfm_arb_2dly_hmcPfS_iiPKfS1_PKiS3_S3_S3_iiiiS1_S1_S1__param_0];
	cvta.to.global.u64 	%rd100, %rd105;
	mul.wide.s32 	%rd101, %r1, 4;
	add.s64 	%rd102, %rd100, %rd101;
	st.global.f32 	[%rd102], %f82;
	cvta.to.global.u64 	%rd103, %rd106;
	add.s64 	%rd104, %rd103, %rd101;
	st.global.f32 	[%rd104], %f83;
$L__BB0_19:
	ret;

}


// ===== COMPILED SASS (sm_100) =====

	.target	sm_100

	.elftype	@"ET_EXEC"


//--------------------- .note.nv.tkinfo           --------------------------
	.section	.note.nv.tkinfo,"",@"SHT_NOTE"
	.sectionflags	@"SHF_NOTE_NV_TKINFO"
	.tkinfo
        /*0018*/ 	.word	0x00000002
        /*0030*/ 	.string	""
        /*0030*/ 	.string	"ptxas"
        /*0030*/ 	.string	"Cuda compilation tools, release 13.0, V13.0.88"
        /*0030*/ 	.string	"Build cuda_13.0.r13.0/compiler.36424714_0"
        /*0030*/ 	.string	"-arch sm_100 -m 64 "



//--------------------- .note.nv.cuinfo           --------------------------
	.section	.note.nv.cuinfo,"",@"SHT_NOTE"
	.sectionflags	@"SHF_NOTE_NV_CUINFO"
        /*0018*/ 	.short	0x0002
        /*001a*/ 	.short	0x0064
        /*001c*/ 	.short	0x0082
	.zero		2


//--------------------- .nv.info                  --------------------------
	.section	.nv.info,"",@"SHT_CUDA_INFO"
	.align	4


	//----- nvinfo : EIATTR_REGCOUNT
	.align		4
        /*0000*/ 	.byte	0x04, 0x2f
        /*0002*/ 	.short	(.L_1 - .L_0)
	.align		4
.L_0:
        /*0004*/ 	.word	index@(_Z20gpu_tfm_arb_2dly_hmcPfS_iiPKfS1_PKiS3_S3_S3_iiiiS1_S1_S1_)
        /*0008*/ 	.word	0x00000028


	//----- nvinfo : EIATTR_FRAME_SIZE
	.align		4
.L_1:
        /*000c*/ 	.byte	0x04, 0x11
        /*000e*/ 	.short	(.L_3 - .L_2)
	.align		4
.L_2:
        /*0010*/ 	.word	index@(_Z20gpu_tfm_arb_2dly_hmcPfS_iiPKfS1_PKiS3_S3_S3_iiiiS1_S1_S1_)
        /*0014*/ 	.word	0x00000000


	//----- nvinfo : EIATTR_MIN_STACK_SIZE
	.align		4
.L_3:
        /*0018*/ 	.byte	0x04, 0x12
        /*001a*/ 	.short	(.L_5 - .L_4)
	.align		4
.L_4:
        /*001c*/ 	.word	index@(_Z20gpu_tfm_arb_2dly_hmcPfS_iiPKfS1_PKiS3_S3_S3_iiiiS1_S1_S1_)
        /*0020*/ 	.word	0x00000000
.L_5:


//--------------------- .nv.compat                --------------------------
	.section	.nv.compat,"",@"SHT_CUDA_COMPAT_INFO"
	.align	4
        /*0000*/ 	.byte	0x02, 0x09, 0x00, 0x00, 0x02, 0x02, 0x01, 0x00, 0x02, 0x05, 0x05, 0x00, 0x03, 0x07, 0x01, 0x01
        /*0010*/ 	.byte	0x02, 0x03, 0x00, 0x00, 0x02, 0x06, 0x01, 0x00, 0x04, 0x0b, 0x08, 0x00, 0x09, 0x00, 0x00, 0x00
        /*0020*/ 	.byte	0x00, 0x00, 0x00, 0x00


//--------------------- .nv.info._Z20gpu_tfm_arb_2dly_hmcPfS_iiPKfS1_PKiS3_S3_S3_iiiiS1_S1_S1_ --------------------------
	.section	.nv.info._Z20gpu_tfm_arb_2dly_hmcPfS_iiPKfS1_PKiS3_S3_S3_iiiiS1_S1_S1_,"",@"SHT_CUDA_INFO"
	.sectionflags	@""
	.align	4


	//----- nvinfo : EIATTR_CUDA_API_VERSION
	.align		4
        /*0000*/ 	.byte	0x04, 0x37
        /*0002*/ 	.short	(.L_7 - .L_6)
.L_6:
        /*0004*/ 	.word	0x00000082


	//----- nvinfo : EIATTR_KPARAM_INFO
	.align		4
.L_7:
        /*0008*/ 	.byte	0x04, 0x17
        /*000a*/ 	.short	(.L_9 - .L_8)
.L_8:
        /*000c*/ 	.word	0x00000000
        /*0010*/ 	.short	0x0010
        /*0012*/ 	.short	0x0068
        /*0014*/ 	.byte	0x00, 0xf5, 0x21, 0x00


	//----- nvinfo : EIATTR_KPARAM_INFO
	.align		4
.L_9:
        /*0018*/ 	.byte	0x04, 0x17
        /*001a*/ 	.short	(.L_11 - .L_10)
.L_10:
        /*001c*/ 	.word	0x00000000
        /*0020*/ 	.short	0x000f
        /*0022*/ 	.short	0x0060
        /*0024*/ 	.byte	0x00, 0xf5, 0x21, 0x00


	//----- nvinfo : EIATTR_KPARAM_INFO
	.align		4
.L_11:
        /*0028*/ 	.byte	0x04, 0x17
        /*002a*/ 	.short	(.L_13 - .L_12)
.L_12:
        /*002c*/ 	.word	0x00000000
        /*0030*/ 	.short	0x000e
        /*0032*/ 	.short	0x0058
        /*0034*/ 	.byte	0x00, 0xf5, 0x21, 0x00


	//----- nvinfo : EIATTR_KPARAM_INFO
	.align		4
.L_13:
        /*0038*/ 	.byte	0x04, 0x17
        /*003a*/ 	.short	(.L_15 - .L_14)
.L_14:
        /*003c*/ 	.word	0x00000000
        /*0040*/ 	.short	0x000d
        /*0042*/ 	.short	0x0054
        /*0044*/ 	.byte	0x00, 0xf0, 0x11, 0x00


	//----- nvinfo : EIATTR_KPARAM_INFO
	.align		4
.L_15:
        /*0048*/ 	.byte	0x04, 0x17
        /*004a*/ 	.short	(.L_17 - .L_16)
.L_16:
        /*004c*/ 	.word	0x00000000
        /*0050*/ 	.short	0x000c
        /*0052*/ 	.short	0x0050
        /*0054*/ 	.byte	0x00, 0xf0, 0x11, 0x00


	//----- nvinfo : EIATTR_KPARAM_INFO
	.align		4
.L_17:
        /*0058*/ 	.byte	0x04, 0x17
        /*005a*/ 	.short	(.L_19 - .L_18)
.L_18:
        /*005c*/ 	.word	0x00000000
        /*0060*/ 	.short	0x000b
        /*0062*/ 	.short	0x004c
        /*0064*/ 	.byte	0x00, 0xf0, 0x11, 0x00


	//----- nvinfo : EIATTR_KPARAM_INFO
	.align		4
.L_19:
        /*0068*/ 	.byte	0x04, 0x17
        /*006a*/ 	.short	(.L_21 - .L_20)
.L_20:
        /*006c*/ 	.word	0x00000000
        /*0070*/ 	.short	0x000a
        /*0072*/ 	.short	0x0048
        /*0074*/ 	.byte	0x00, 0xf0, 0x11, 0x00


	//----- nvinfo : EIATTR_KPARAM_INFO
	.align		4
.L_21:
        /*0078*/ 	.byte	0x04, 0x17
        /*007a*/ 	.short	(.L_23 - .L_22)
.L_22:
        /*007c*/ 	.word	0x00000000
        /*0080*/ 	.short	0x0009
        /*0082*/ 	.short	0x0040
        /*0084*/ 	.byte	0x00, 0xf5, 0x21, 0x00


	//----- nvinfo : EIATTR_KPARAM_INFO
	.align		4
.L_23:
        /*0088*/ 	.byte	0x04, 0x17
        /*008a*/ 	.short	(.L_25 - .L_24)
.L_24:
        /*008c*/ 	.word	0x00000000
        /*0090*/ 	.short	0x0008
        /*0092*/ 	.short	0x0038
        /*0094*/ 	.byte	0x00, 0xf5, 0x21, 0x00


	//----- nvinfo : EIATTR_KPARAM_INFO
	.align		4
.L_25:
        /*0098*/ 	.byte	0x04, 0x17
        /*009a*/ 	.short	(.L_27 - .L_26)
.L_26:
        /*009c*/ 	.word	0x00000000
        /*00a0*/ 	.short	0x0007
        /*00a2*/ 	.short	0x0030
        /*00a4*/ 	.byte	0x00, 0xf5, 0x21, 0x00


	//----- nvinfo : EIATTR_KPARAM_INFO
	.align		4
.L_27:
        /*00a8*/ 	.byte	0x04, 0x17
        /*00aa*/ 	.short	(.L_29 - .L_28)
.L_28:
        /*00ac*/ 	.word	0x00000000
        /*00b0*/ 	.short	0x0006
        /*00b2*/ 	.short	0x0028
        /*00b4*/ 	.byte	0x00, 0xf5, 0x21, 0x00


	//----- nvinfo : EIATTR_KPARAM_INFO
	.align		4
.L_29:
        /*00b8*/ 	.byte	0x04, 0x17
        /*00ba*/ 	.short	(.L_31 - .L_30)
.L_30:
        /*00bc*/ 	.word	0x00000000
        /*00c0*/ 	.short	0x0005
        /*00c2*/ 	.short	0x0020
        /*00c4*/ 	.byte	0x00, 0xf5, 0x21, 0x00


	//----- nvinfo : EIATTR_KPARAM_INFO
	.align		4
.L_31:
        /*00c8*/ 	.byte	0x04, 0x17
        /*00ca*/ 	.short	(.L_33 - .L_32)
.L_32:
        /*00cc*/ 	.word	0x00000000
        /*00d0*/ 	.short	0x0004
        /*00d2*/ 	.short	0x0018
        /*00d4*/ 	.byte	0x00, 0xf5, 0x21, 0x00


	//----- nvinfo : EIATTR_KPARAM_INFO
	.align		4
.L_33:
        /*00d8*/ 	.byte	0x04, 0x17
        /*00da*/ 	.short	(.L_35 - .L_34)
.L_34:
        /*00dc*/ 	.word	0x00000000
        /*00e0*/ 	.short	0x0003
        /*00e2*/ 	.short	0x0014
        /*00e4*/ 	.byte	0x00, 0xf0, 0x11, 0x00


	//----- nvinfo : EIATTR_KPARAM_INFO
	.align		4
.L_35:
        /*00e8*/ 	.byte	0x04, 0x17
        /*00ea*/ 	.short	(.L_37 - .L_36)
.L_36:
        /*00ec*/ 	.word	0x00000000
        /*00f0*/ 	.short	0x0002
        /*00f2*/ 	.short	0x0010
        /*00f4*/ 	.byte	0x00, 0xf0, 0x11, 0x00


	//----- nvinfo : EIATTR_KPARAM_INFO
	.align		4
.L_37:
        /*00f8*/ 	.byte	0x04, 0x17
        /*00fa*/ 	.short	(.L_39 - .L_38)
.L_38:
        /*00fc*/ 	.word	0x00000000
        /*0100*/ 	.short	0x0001
        /*0102*/ 	.short	0x0008
        /*0104*/ 	.byte	0x00, 0xf5, 0x21, 0x00


	//----- nvinfo : EIATTR_KPARAM_INFO
	.align		4
.L_39:
        /*0108*/ 	.byte	0x04, 0x17
        /*010a*/ 	.short	(.L_41 - .L_40)
.L_40:
        /*010c*/ 	.word	0x00000000
        /*0110*/ 	.short	0x0000
        /*0112*/ 	.short	0x0000
        /*0114*/ 	.byte	0x00, 0xf5, 0x21, 0x00


	//----- nvinfo : EIATTR_SPARSE_MMA_MASK
	.align		4
.L_41:
        /*0118*/ 	.byte	0x03, 0x50
        /*011a*/ 	.short	0x0000


	//----- nvinfo : EIATTR_MAXREG_COUNT
	.align		4
        /*011c*/ 	.byte	0x03, 0x1b
        /*011e*/ 	.short	0x00ff


	//----- nvinfo : EIATTR_MERCURY_ISA_VERSION
	.align		4
        /*0120*/ 	.byte	0x03, 0x5f
        /*0122*/ 	.short	0x0101


	//----- nvinfo : EIATTR_VRC_CTA_INIT_COUNT
	.align		4
        /*0124*/ 	.byte	0x02, 0x4a
	.zero		1
	.zero		1


	//----- nvinfo : EIATTR_EXIT_INSTR_OFFSETS
	.align		4
        /*0128*/ 	.byte	0x04, 0x1c
        /*012a*/ 	.short	(.L_43 - .L_42)


	//   ....[0]....
.L_42:
        /*012c*/ 	.word	0x00000070


	//   ....[1]....
        /*0130*/ 	.word	0x00001110


	//----- nvinfo : EIATTR_CBANK_PARAM_SIZE
	.align		4
.L_43:
        /*0134*/ 	.byte	0x03, 0x19
        /*0136*/ 	.short	0x0070


	//----- nvinfo : EIATTR_PARAM_CBANK
	.align		4
        /*0138*/ 	.byte	0x04, 0x0a
        /*013a*/ 	.short	(.L_45 - .L_44)
	.align		4
.L_44:
        /*013c*/ 	.word	index@(.nv.constant0._Z20gpu_tfm_arb_2dly_hmcPfS_iiPKfS1_PKiS3_S3_S3_iiiiS1_S1_S1_)
        /*0140*/ 	.short	0x0380
        /*0142*/ 	.short	0x0070


	//----- nvinfo : EIATTR_SW_WAR
	.align		4
.L_45:
        /*0144*/ 	.byte	0x04, 0x36
        /*0146*/ 	.short	(.L_47 - .L_46)
.L_46:
        /*0148*/ 	.word	0x00000008
.L_47:


//--------------------- .nv.callgraph             --------------------------
	.section	.nv.callgraph,"",@"SHT_CUDA_CALLGRAPH"
	.align	4
	.sectionentsize	8
	.align		4
        /*0000*/ 	.word	0x00000000
	.align		4
        /*0004*/ 	.word	0xffffffff
	.align		4
        /*0008*/ 	.word	0x00000000
	.align		4
        /*000c*/ 	.word	0xfffffffe
	.align		4
        /*0010*/ 	.word	0x00000000
	.align		4
        /*0014*/ 	.word	0xfffffffd
	.align		4
        /*0018*/ 	.word	0x00000000
	.align		4
        /*001c*/ 	.word	0xfffffffc


//--------------------- .text._Z20gpu_tfm_arb_2dly_hmcPfS_iiPKfS1_PKiS3_S3_S3_iiiiS1_S1_S1_ --------------------------
	.section	.text._Z20gpu_tfm_arb_2dly_hmcPfS_iiPKfS1_PKiS3_S3_S3_iiiiS1_S1_S1_,"ax",@progbits
	.align	128
        .global         _Z20gpu_tfm_arb_2dly_hmcPfS_iiPKfS1_PKiS3_S3_S3_iiiiS1_S1_S1_
        .type           _Z20gpu_tfm_arb_2dly_hmcPfS_iiPKfS1_PKiS3_S3_S3_iiiiS1_S1_S1_,@function
        .size           _Z20gpu_tfm_arb_2dly_hmcPfS_iiPKfS1_PKiS3_S3_S3_iiiiS1_S1_S1_,(.L_x_4 - _Z20gpu_tfm_arb_2dly_hmcPfS_iiPKfS1_PKiS3_S3_S3_iiiiS1_S1_S1_)
        .other          _Z20gpu_tfm_arb_2dly_hmcPfS_iiPKfS1_PKiS3_S3_S3_iiiiS1_S1_S1_,@"STO_CUDA_ENTRY STV_DEFAULT"
_Z20gpu_tfm_arb_2dly_hmcPfS_iiPKfS1_PKiS3_S3_S3_iiiiS1_S1_S1_:
.text._Z20gpu_tfm_arb_2dly_hmcPfS_iiPKfS1_PKiS3_S3_S3_iiiiS1_S1_S1_:
[----:B------:R-:W-:Y:S01]  /*0000*/  LDC R1, c[0x0][0x37c] ;  /* 0x0000df00ff017b82 */ /* 0x000fe20000000800 */
[----:B------:R-:W0:Y:S07]  /*0010*/  S2R R3, SR_TID.X ;  /* 0x0000000000037919 */ /* 0x000e2e0000002100 */
[----:B------:R-:W0:Y:S01]  /*0020*/  S2UR UR4, SR_CTAID.X ;  /* 0x00000000000479c3 */ /* 0x000e220000002500 */
[----:B------:R-:W1:Y:S07]  /*0030*/  LDCU UR5, c[0x0][0x3c8] ;  /* 0x00007900ff0577ac */ /* 0x000e6e0008000800 */
[----:B------:R-:W0:Y:S02]  /*0040*/  LDC R0, c[0x0][0x360] ;  /* 0x0000d800ff007b82 */ /* 0x000e240000000800 */
[----:B0-----:R-:W-:-:S05]  /*0050*/  IMAD R0, R0, UR4, R3 ;  /* 0x0000000400007c24 */ /* 0x001fca000f8e0203 */
[----:B-1----:R-:W-:-:S13]  /*0060*/  ISETP.GE.AND P0, PT, R0, UR5, PT ;  /* 0x0000000500007c0c */ /* 0x002fda000bf06270 */
[----:B------:R-:W-:Y:S05]  /*0070*/  @P0 EXIT ;  /* 0x000000000000094d */ /* 0x000fea0003800000 */
[----:B------:R-:W0:Y:S01]  /*0080*/  LDCU UR7, c[0x0][0x394] ;  /* 0x00007280ff0777ac */ /* 0x000e220008000800 */
[----:B------:R-:W-:Y:S02]  /*0090*/  HFMA2 R14, -RZ, RZ, 0, 0 ;  /* 0x00000000ff0e7431 */ /* 0x000fe400000001ff */
[----:B------:R-:W-:Y:S01]  /*00a0*/  IMAD.MOV.U32 R2, RZ, RZ, RZ ;  /* 0x000000ffff027224 */ /* 0x000fe200078e00ff */
[----:B------:R-:W1:Y:S01]  /*00b0*/  LDCU.64 UR14, c[0x0][0x358] ;  /* 0x00006b00ff0e77ac */ /* 0x000e620008000a00 */
[----:B0-----:R-:W-:-:S09]  /*00c0*/  UISETP.GE.AND UP0, UPT, UR7, 0x1, UPT ;  /* 0x000000010700788c */ /* 0x001fd2000bf06270 */
[----:B-1----:R-:W-:Y:S05]  /*00d0*/  BRA.U !UP0, `(.L_x_0) ;  /* 0x0000000d08f47547 */ /* 0x002fea000b800000 */
[----:B------:R-:W0:Y:S01]  /*00e0*/  LDCU UR4, c[0x0][0x3cc] ;  /* 0x00007980ff0477ac */ /* 0x000e220008000800 */
[----:B------:R-:W-:Y:S02]  /*00f0*/  CS2R R2, SRZ ;  /* 0x0000000000027805 */ /* 0x000fe4000001ff00 */
[----:B------:R-:W-:Y:S01]  /*0100*/  MOV R4, RZ ;  /* 0x000000ff00047202 */ /* 0x000fe20000000f00 */
[----:B------:R-:W1:Y:S01]  /*0110*/  LDCU UR5, c[0x0][0x394] ;  /* 0x00007280ff0577ac */ /* 0x000e620008000800 */
[----:B------:R-:W0:Y:S01]  /*0120*/  LDCU.64 UR8, c[0x0][0x3d0] ;  /* 0x00007a00ff0877ac */ /* 0x000e220008000a00 */
[----:B------:R-:W-:Y:S02]  /*0130*/  UISETP.NE.AND UP1, UPT, UR7, 0x1, UPT ;  /* 0x000000010700788c */ /* 0x000fe4000bf25270 */
[----:B-1----:R-:W-:Y:S02]  /*0140*/  ULOP3.LUT UR5, UR5, 0x1, URZ, 0xc0, !UPT ;  /* 0x0000000105057892 */ /* 0x002fe4000f8ec0ff */
[----:B0-----:R-:W-:-:S02]  /*0150*/  UIMAD UR4, UR8, UR4, URZ ;  /* 0x00000004080472a4 */ /* 0x001fc4000f8e02ff */
[----:B------:R-:W-:Y:S02]  /*0160*/  UISETP.NE.U32.AND UP0, UPT, UR5, 0x1, UPT ;  /* 0x000000010500788c */ /* 0x000fe4000bf05070 */
[----:B------:R-:W-:Y:S01]  /*0170*/  UIMAD UR4, UR4, UR9, URZ ;  /* 0x00000009040472a4 */ /* 0x000fe2000f8e02ff */
[----:B------:R-:W-:Y:S11]  /*0180*/  BRA.U !UP1, `(.L_x_1) ;  /* 0x0000000909907547 */ /* 0x000ff6000b800000 */
[----:B------:R-:W0:Y:S01]  /*0190*/  LDCU.64 UR10, c[0x0][0x3e8] ;  /* 0x00007d00ff0a77ac */ /* 0x000e220008000a00 */
[----:B------:R-:W1:Y:S01]  /*01a0*/  LDC R5, c[0x0][0x390] ;  /* 0x0000e400ff057b82 */ /* 0x000e620000000800 */
[----:B------:R-:W-:Y:S02]  /*01b0*/  HFMA2 R7, -RZ, RZ, 0, 0 ;  /* 0x00000000ff077431 */ /* 0x000fe400000001ff */
[----:B------:R-:W-:Y:S01]  /*01c0*/  IMAD.MOV.U32 R2, RZ, RZ, RZ ;  /* 0x000000ffff027224 */ /* 0x000fe200078e00ff */
[----:B------:R-:W2:Y:S01]  /*01d0*/  LDCU.64 UR8, c[0x0][0x3b0] ;  /* 0x00007600ff0877ac */ /* 0x000ea20008000a00 */
[----:B------:R-:W3:Y:S01]  /*01e0*/  LDCU.64 UR12, c[0x0][0x3a8] ;  /* 0x00007500ff0c77ac */ /* 0x000ee20008000a00 */
[----:B------:R-:W-:Y:S02]  /*01f0*/  ULOP3.LUT UR5, UR7, 0x7ffffffe, URZ, 0xc0, !UPT ;  /* 0x7ffffffe07057892 */ /* 0x000fe4000f8ec0ff */
[----:B0-----:R-:W-:-:S04]  /*0200*/  UIADD3 UR10, UP1, UPT, UR10, 0x4, URZ ;  /* 0x000000040a0a7890 */ /* 0x001fc8000ff3e0ff */
[----:B------:R-:W-:Y:S01]  /*0210*/  IMAD.U32 R3, RZ, RZ, UR5 ;  /* 0x00000005ff037e24 */ /* 0x000fe2000f8e00ff */
[----:B------:R-:W-:Y:S02]  /*0220*/  UIADD3.X UR11, UPT, UPT, URZ, UR11, URZ, UP1, !UPT ;  /* 0x0000000bff0b7290 */ /* 0x000fe40008ffe4ff */
[----:B--2---:R-:W-:Y:S01]  /*0230*/  UIADD3 UR8, UP2, UPT, UR8, 0x4, URZ ;  /* 0x0000000408087890 */ /* 0x004fe2000ff5e0ff */
[----:B------:R-:W-:Y:S01]  /*0240*/  MOV R22, UR10 ;  /* 0x0000000a00167c02 */ /* 0x000fe20008000f00 */
[----:B---3--:R-:W-:Y:S02]  /*0250*/  UIADD3 UR6, UP1, UPT, UR12, 0x4, URZ ;  /* 0x000000040c067890 */ /* 0x008fe4000ff3e0ff */
[----:B------:R-:W-:Y:S01]  /*0260*/  UIADD3.X UR9, UPT, UPT, URZ, UR9, URZ, UP2, !UPT ;  /* 0x00000009ff097290 */ /* 0x000fe200097fe4ff */
[----:B------:R-:W-:Y:S01]  /*0270*/  IMAD.U32 R23, RZ, RZ, UR11 ;  /* 0x0000000bff177e24 */ /* 0x000fe2000f8e00ff */
[----:B------:R-:W-:Y:S01]  /*0280*/  UIADD3.X UR7, UPT, UPT, URZ, UR13, URZ, UP1, !UPT ;  /* 0x0000000dff077290 */ /* 0x000fe20008ffe4ff */
[----:B------:R-:W-:Y:S01]  /*0290*/  IMAD.U32 R28, RZ, RZ, UR8 ;  /* 0x00000008ff1c7e24 */ /* 0x000fe2000f8e00ff */
[----:B------:R-:W-:Y:S01]  /*02a0*/  MOV R10, UR6 ;  /* 0x00000006000a7c02 */ /* 0x000fe20008000f00 */
[----:B------:R-:W-:Y:S01]  /*02b0*/  UIADD3 UR12, UPT, UPT, -UR5, URZ, URZ ;  /* 0x000000ff050c7290 */ /* 0x000fe2000fffe1ff */
[----:B------:R-:W-:-:S02]  /*02c0*/  MOV R29, UR9 ;  /* 0x00000009001d7c02 */ /* 0x000fc40008000f00 */
[----:B------:R-:W-:-:S09]  /*02d0*/  IMAD.U32 R19, RZ, RZ, UR7 ;  /* 0x00000007ff137e24 */ /* 0x000fd2000f8e00ff */
.L_x_2:
[----:B------:R-:W-:Y:S01]  /*02e0*/  MOV R11, R19 ;  /* 0x00000013000b7202 */ /* 0x000fe20000000f00 */
[----:B------:R-:W2:Y:S01]  /*02f0*/  LDG.E R8, desc[UR14][R28.64+-0x4] ;  /* 0xfffffc0e1c087981 */ /* 0x000ea2000c1e1900 */
[----:B------:R-:W0:Y:S03]  /*0300*/  LDC.64 R14, c[0x0][0x3b8] ;  /* 0x0000ee00ff0e7b82 */ /* 0x000e260000000a00 */
[----:B------:R-:W3:Y:S05]  /*0310*/  LDG.E R6, desc[UR14][R10.64+-0x4] ;  /* 0xfffffc0e0a067981 */ /* 0x000eea000c1e1900 */
[----:B------:R-:W4:Y:S08]  /*0320*/  LDC.64 R16, c[0x0][0x3c0] ;  /* 0x0000f000ff107b82 */ /* 0x000f300000000a00 */
[----:B------:R-:W5:Y:S08]  /*0330*/  LDC.64 R18, c[0x0][0x3d8] ;  /* 0x0000f600ff127b82 */ /* 0x000f700000000a00 */
[----:B------:R-:W1:Y:S01]  /*0340*/  LDC.64 R12, c[0x0][0x3e0] ;  /* 0x0000f800ff0c7b82 */ /* 0x000e620000000a00 */
[----:B--2---:R-:W-:Y:S01]  /*0350*/  IADD3 R33, PT, PT, R8, -0x1, RZ ;  /* 0xffffffff08217810 */ /* 0x004fe20007ffe0ff */
[----:B---3--:R-:W-:-:S04]  /*0360*/  VIADD R31, R6, 0xffffffff ;  /* 0xffffffff061f7836 */ /* 0x008fc80000000000 */
[--C-:B------:R-:W-:Y:S02]  /*0370*/  IMAD R33, R33, UR4, R0.reuse ;  /* 0x0000000421217c24 */ /* 0x100fe4000f8e0200 */
[----:B------:R-:W-:Y:S02]  /*0380*/  IMAD R31, R31, UR4, R0 ;  /* 0x000000041f1f7c24 */ /* 0x000fe4000f8e0200 */
[----:B----4-:R-:W-:-:S04]  /*0390*/  IMAD.WIDE R20, R33, 0x4, R16 ;  /* 0x0000000421147825 */ /* 0x010fc800078e0210 */
[C---:B0-----:R-:W-:Y:S02]  /*03a0*/  IMAD.WIDE R8, R31.reuse, 0x4, R14 ;  /* 0x000000041f087825 */ /* 0x041fe400078e020e */
[----:B------:R-:W2:Y:S04]  /*03b0*/  LDG.E R21, desc[UR14][R20.64] ;  /* 0x0000000e14157981 */ /* 0x000ea8000c1e1900 */
[----:B------:R-:W2:Y:S01]  /*03c0*/  LDG.E R8, desc[UR14][R8.64] ;  /* 0x0000000e08087981 */ /* 0x000ea2000c1e1900 */
[----:B-----5:R-:W-:-:S05]  /*03d0*/  IMAD.WIDE R36, R31, 0x4, R18 ;  /* 0x000000041f247825 */ /* 0x020fca00078e0212 */
[----:B------:R-:W3:Y:S01]  /*03e0*/  LDG.E R24, desc[UR14][R36.64] ;  /* 0x0000000e24187981 */ /* 0x000ee2000c1e1900 */
[----:B------:R-:W-:-:S05]  /*03f0*/  IMAD.WIDE R34, R33, 0x4, R14 ;  /* 0x0000000421227825 */ /* 0x000fca00078e020e */
[----:B------:R-:W4:Y:S01]  /*0400*/  LDG.E R6, desc[UR14][R34.64] ;  /* 0x0000000e22067981 */ /* 0x000f22000c1e1900 */
[----:B--2---:R-:W-:Y:S01]  /*0410*/  IADD3 R26, PT, PT, R8, R21, RZ ;  /* 0x00000015081a7210 */ /* 0x004fe20007ffe0ff */
[----:B-1----:R-:W-:-:S05]  /*0420*/  IMAD.WIDE R8, R33, 0x4, R12 ;  /* 0x0000000421087825 */ /* 0x002fca00078e020c */
[----:B------:R0:W3:Y:S01]  /*0430*/  LDG.E R25, desc[UR14][R8.64] ;  /* 0x0000000e08197981 */ /* 0x0000e2000c1e1900 */
[----:B------:R-:W-:-:S06]  /*0440*/  IMAD.WIDE R20, R31, 0x4, R16 ;  /* 0x000000041f147825 */ /* 0x000fcc00078e0210 */
[----:B------:R-:W4:Y:S01]  /*0450*/  LDG.E R21, desc[UR14][R20.64] ;  /* 0x0000000e14157981 */ /* 0x000f22000c1e1900 */
[----:B------:R-:W-:Y:S01]  /*0460*/  IMAD.WIDE R32, R33, 0x4, R18 ;  /* 0x0000000421207825 */ /* 0x000fe200078e0212 */
[----:B0-----:R-:W0:Y:S03]  /*0470*/  LDC R8, c[0x0][0x390] ;  /* 0x0000e400ff087b82 */ /* 0x001e260000000800 */
[----:B------:R-:W-:Y:S02]  /*0480*/  IMAD.WIDE R30, R31, 0x4, R12 ;  /* 0x000000041f1e7825 */ /* 0x000fe400078e020c */
[----:B------:R-:W2:Y:S04]  /*0490*/  LDG.E R32, desc[UR14][R32.64] ;  /* 0x0000000e20207981 */ /* 0x000ea8000c1e1900 */
[----:B------:R-:W2:Y:S01]  /*04a0*/  LDG.E R31, desc[UR14][R30.64] ;  /* 0x0000000e1e1f7981 */ /* 0x000ea2000c1e1900 */
[----:B---3--:R-:W-:Y:S01]  /*04b0*/  FMUL R24, R24, R25 ;  /* 0x0000001918187220 */ /* 0x008fe20000400000 */
[----:B------:R-:W-:-:S04]  /*04c0*/  IADD3 R25, PT, PT, R26, -0x1, RZ ;  /* 0xffffffff1a197810 */ /* 0x000fc80007ffe0ff */
[----:B0-----:R-:W-:-:S04]  /*04d0*/  ISETP.GT.AND P0, PT, R25, R8, PT ;  /* 0x000000081900720c */ /* 0x001fc80003f04270 */
[----:B------:R-:W-:Y:S01]  /*04e0*/  ISETP.LT.OR P0, PT, R26, 0x1, P0 ;  /* 0x000000011a00780c */ /* 0x000fe20000701670 */
[----:B----4-:R-:W-:-:S12]  /*04f0*/  IMAD.IADD R6, R6, 0x1, R21 ;  /* 0x0000000106067824 */ /* 0x010fd800078e0215 */
[----:B------:R-:W0:Y:S01]  /*0500*/  @!P0 LDC.64 R20, c[0x0][0x398] ;  /* 0x0000e600ff148b82 */ /* 0x000e220000000a00 */
[----:B------:R-:W-:-:S04]  /*0510*/  @!P0 IADD3 R25, P1, PT, R26, R7, RZ ;  /* 0x000000071a198210 */ /* 0x000fc80007f3e0ff */
[----:B------:R-:W-:-:S04]  /*0520*/  @!P0 LEA.HI.X.SX32 R26, R7, RZ, 0x1, P1 ;  /* 0x000000ff071a8211 */ /* 0x000fc800008f0eff */
[C---:B------:R-:W-:Y:S02]  /*0530*/  @!P0 SHF.L.U64.HI R26, R25.reuse, 0x2, R26 ;  /* 0x00000002191a8819 */ /* 0x040fe4000001021a */
[----:B------:R-:W-:Y:S01]  /*0540*/  @!P0 SHF.L.U32 R25, R25, 0x2, RZ ;  /* 0x0000000219198819 */ /* 0x000fe200000006ff */
[----:B--2---:R-:W-:-:S03]  /*0550*/  FMUL R9, R32, R31 ;  /* 0x0000001f20097220 */ /* 0x004fc60000400000 */
[----:B0-----:R-:W-:-:S05]  /*0560*/  @!P0 IADD3 R32, P1, PT, R25, R20, RZ ;  /* 0x0000001419208210 */ /* 0x001fca0007f3e0ff */
[----:B------:R-:W-:Y:S02]  /*0570*/  @!P0 IMAD.X R33, R26, 0x1, R21, P1 ;  /* 0x000000011a218824 */ /* 0x000fe400008e0615 */
[----:B------:R-:W0:Y:S03]  /*0580*/  @!P0 LDC.64 R20, c[0x0][0x3a0] ;  /* 0x0000e800ff148b82 */ /* 0x000e260000000a00 */
[----:B------:R-:W2:Y:S01]  /*0590*/  @!P0 LDG.E R27, desc[UR14][R32.64+-0x4] ;  /* 0xfffffc0e201b8981 */ /* 0x000ea2000c1e1900 */
[----:B0-----:R-:W-:-:S03]  /*05a0*/  @!P0 IADD3 R30, P1, PT, R25, R20, RZ ;  /* 0x00000014191e8210 */ /* 0x001fc60007f3e0ff */
[----:B------:R-:W3:Y:S01]  /*05b0*/  LDG.E R25, desc[UR14][R22.64+-0x4] ;  /* 0xfffffc0e16197981 */ /* 0x000ee2000c1e1900 */
[----:B------:R-:W-:-:S06]  /*05c0*/  @!P0 IADD3.X R31, PT, PT, R26, R21, RZ, P1, !PT ;  /* 0x000000151a1f8210 */ /* 0x000fcc0000ffe4ff */
[----:B------:R-:W4:Y:S01]  /*05d0*/  @!P0 LDG.E R31, desc[UR14][R30.64+-0x4] ;  /* 0xfffffc0e1e1f8981 */ /* 0x000f22000c1e1900 */
[----:B---3--:R-:W-:-:S04]  /*05e0*/  @!P0 FMUL.D2 R21, R24, R25 ;  /* 0x0000001918158220 */ /* 0x008fc80000300000 */
[C---:B--2---:R-:W-:Y:S01]  /*05f0*/  @!P0 FFMA R4, R21.reuse, R27, R4 ;  /* 0x0000001b15048223 */ /* 0x044fe20000000004 */
[----:B----4-:R-:W-:Y:S01]  /*0600*/  @!P0 FFMA R2, R21, R31, R2 ;  /* 0x0000001f15028223 */ /* 0x010fe20000000002 */
[----:B------:R-:W-:-:S04]  /*0610*/  IADD3 R21, PT, PT, R6, -0x1, RZ ;  /* 0xffffffff06157810 */ /* 0x000fc80007ffe0ff */
[----:B------:R-:W-:-:S04]  /*0620*/  ISETP.GT.AND P0, PT, R21, R8, PT ;  /* 0x000000081500720c */ /* 0x000fc80003f04270 */
[----:B------:R-:W-:-:S13]  /*0630*/  ISETP.LT.OR P0, PT, R6, 0x1, P0 ;  /* 0x000000010600780c */ /* 0x000fda0000701670 */
[----:B------:R-:W0:Y:S01]  /*0640*/  @!P0 LDC.64 R20, c[0x0][0x398] ;  /* 0x0000e600ff148b82 */ /* 0x000e220000000a00 */
[----:B------:R-:W-:Y:S01]  /*0650*/  @!P0 IADD3 R24, P1, PT, R6, R7, RZ ;  /* 0x0000000706188210 */ /* 0x000fe20007f3e0ff */
[----:B------:R-:W-:-:S03]  /*0660*/  @!P0 FMUL.D2 R9, R25, R9 ;  /* 0x0000000919098220 */ /* 0x000fc60000300000 */
[----:B------:R-:W-:-:S04]  /*0670*/  @!P0 LEA.HI.X.SX32 R25, R7, RZ, 0x1, P1 ;  /* 0x000000ff07198211 */ /* 0x000fc800008f0eff */
[C---:B------:R-:W-:Y:S01]  /*0680*/  @!P0 SHF.L.U64.HI R6, R24.reuse, 0x2, R25 ;  /* 0x0000000218068819 */ /* 0x040fe20000010219 */
[----:B------:R-:W-:-:S05]  /*0690*/  @!P0 IMAD.SHL.U32 R25, R24, 0x4, RZ ;  /* 0x0000000418198824 */ /* 0x000fca00078e00ff */
[----:B0-----:R-:W-:-:S04]  /*06a0*/  @!P0 IADD3 R26, P1, PT, R25, R20, RZ ;  /* 0x00000014191a8210 */ /* 0x001fc80007f3e0ff */
[----:B------:R-:W-:Y:S02]  /*06b0*/  @!P0 IADD3.X R27, PT, PT, R6, R21, RZ, P1, !PT ;  /* 0x00000015061b8210 */ /* 0x000fe40000ffe4ff */
[----:B------:R-:W0:Y:S03]  /*06c0*/  @!P0 LDC.64 R20, c[0x0][0x3a0] ;  /* 0x0000e800ff148b82 */ /* 0x000e260000000a00 */
[----:B------:R-:W2:Y:S01]  /*06d0*/  @!P0 LDG.E R26, desc[UR14][R26.64+-0x4] ;  /* 0xfffffc0e1a1a8981 */ /* 0x000ea2000c1e1900 */
[----:B0-----:R-:W-:-:S03]  /*06e0*/  @!P0 IADD3 R30, P1, PT, R25, R20, RZ ;  /* 0x00000014191e8210 */ /* 0x001fc60007f3e0ff */
[----:B------:R-:W3:Y:S01]  /*06f0*/  LDG.E R20, desc[UR14][R28.64] ;  /* 0x0000000e1c147981 */ /* 0x000ee2000c1e1900 */
[----:B------:R-:W-:-:S03]  /*0700*/  @!P0 IADD3.X R31, PT, PT, R6, R21, RZ, P1, !PT ;  /* 0x00000015061f8210 */ /* 0x000fc60000ffe4ff */
[----:B------:R-:W4:Y:S04]  /*0710*/  LDG.E R6, desc[UR14][R10.64] ;  /* 0x0000000e0a067981 */ /* 0x000f28000c1e1900 */
[----:B------:R-:W5:Y:S01]  /*0720*/  @!P0 LDG.E R30, desc[UR14][R30.64+-0x4] ;  /* 0xfffffc0e1e1e8981 */ /* 0x000f62000c1e1900 */
[----:B--2---:R-:W-:Y:S01]  /*0730*/  @!P0 FFMA R4, R9, R26, R4 ;  /* 0x0000001a09048223 */ /* 0x004fe20000000004 */
[----:B---3--:R-:W-:Y:S01]  /*0740*/  IADD3 R21, PT, PT, R20, -0x1, RZ ;  /* 0xffffffff14157810 */ /* 0x008fe20007ffe0ff */
[----:B----4-:R-:W-:-:S04]  /*0750*/  VIADD R25, R6, 0xffffffff ;  /* 0xffffffff06197836 */ /* 0x010fc80000000000 */
[--C-:B------:R-:W-:Y:S02]  /*0760*/  IMAD R21, R21, UR4, R0.reuse ;  /* 0x0000000415157c24 */ /* 0x100fe4000f8e0200 */
[----:B------:R-:W-:Y:S02]  /*0770*/  IMAD R25, R25, UR4, R0 ;  /* 0x0000000419197c24 */ /* 0x000fe4000f8e0200 */
[----:B------:R-:W-:-:S04]  /*0780*/  IMAD.WIDE R36, R21, 0x4, R16 ;  /* 0x0000000415247825 */ /* 0x000fc800078e0210 */
[----:B------:R-:W-:-:S04]  /*0790*/  IMAD.WIDE R32, R25, 0x4, R14 ;  /* 0x0000000419207825 */ /* 0x000fc800078e020e */
[----:B-----5:R-:W-:Y:S01]  /*07a0*/  @!P0 FFMA R2, R9, R30, R2 ;  /* 0x0000001e09028223 */ /* 0x020fe20000000002 */
[----:B------:R-:W2:Y:S04]  /*07b0*/  LDG.E R6, desc[UR14][R36.64] ;  /* 0x0000000e24067981 */ /* 0x000ea8000c1e1900 */
[----:B------:R0:W2:Y:S01]  /*07c0*/  LDG.E R9, desc[UR14][R32.64] ;  /* 0x0000000e20097981 */ /* 0x0000a2000c1e1900 */
[----:B------:R-:W-:-:S04]  /*07d0*/  IMAD.WIDE R26, R25, 0x4, R16 ;  /* 0x00000004191a7825 */ /* 0x000fc800078e0210 */
[----:B------:R-:W-:Y:S01]  /*07e0*/  IMAD.WIDE R14, R21, 0x4, R14 ;  /* 0x00000004150e7825 */ /* 0x000fe200078e020e */
[----:B------:R-:W3:Y:S04]  /*07f0*/  LDG.E R17, desc[UR14][R26.64] ;  /* 0x0000000e1a117981 */ /* 0x000ee8000c1e1900 */
[----:B------:R-:W3:Y:S01]  /*0800*/  LDG.E R24, desc[UR14][R14.64] ;  /* 0x0000000e0e187981 */ /* 0x000ee2000c1e1900 */
[----:B0-----:R-:W-:-:S04]  /*0810*/  IMAD.WIDE R32, R25, 0x4, R12 ;  /* 0x0000000419207825 */ /* 0x001fc800078e020c */
[----:B------:R-:W-:-:S04]  /*0820*/  IMAD.WIDE R30, R21, 0x4, R12 ;  /* 0x00000004151e7825 */ /* 0x000fc800078e020c */
[----:B------:R-:W-:-:S04]  /*0830*/  IMAD.WIDE R34, R25, 0x4, R18 ;  /* 0x0000000419227825 */ /* 0x000fc800078e0212 */
[----:B------:R-:W-:Y:S02]  /*0840*/  IMAD.WIDE R20, R21, 0x4, R18 ;  /* 0x0000000415147825 */ /* 0x000fe400078e0212 */
[----:B------:R-:W4:Y:S04]  /*0850*/  LDG.E R19, desc[UR14][R30.64] ;  /* 0x0000000e1e137981 */ /* 0x000f28000c1e1900 */
[----:B------:R-:W5:Y:S01]  /*0860*/  LDG.E R20, desc[UR14][R20.64] ;  /* 0x0000000e14147981 */ /* 0x000f62000c1e1900 */
[----:B--2---:R-:W-:-:S03]  /*0870*/  IADD3 R16, PT, PT, R9, R6, RZ ;  /* 0x0000000609107210 */ /* 0x004fc60007ffe0ff */
[----:B------:R-:W4:Y:S02]  /*0880*/  LDG.E R6, desc[UR14][R34.64] ;  /* 0x0000000e22067981 */ /* 0x000f24000c1e1900 */
[----:B------:R-:W-:-:S05]  /*0890*/  VIADD R9, R16, 0xffffffff ;  /* 0xffffffff10097836 */ /* 0x000fca0000000000 */
[----:B------:R-:W-:Y:S02]  /*08a0*/  ISETP.GT.AND P0, PT, R9, R8, PT ;  /* 0x000000080900720c */ /* 0x000fe40003f04270 */
[----:B---3--:R-:W-:Y:S01]  /*08b0*/  IADD3 R18, PT, PT, R24, R17, RZ ;  /* 0x0000001118127210 */ /* 0x008fe20007ffe0ff */
[----:B------:R0:W5:Y:S01]  /*08c0*/  LDG.E R9, desc[UR14][R32.64] ;  /* 0x0000000e20097981 */ /* 0x000162000c1e1900 */
[----:B------:R-:W-:-:S13]  /*08d0*/  ISETP.LT.OR P0, PT, R16, 0x1, P0 ;  /* 0x000000011000780c */ /* 0x000fda0000701670 */
[----:B------:R-:W1:Y:S08]  /*08e0*/  @!P0 LDC.64 R12, c[0x0][0x398] ;  /* 0x0000e600ff0c8b82 */ /* 0x000e700000000a00 */
[----:B------:R-:W2:Y:S01]  /*08f0*/  @!P0 LDC.64 R14, c[0x0][0x3a0] ;  /* 0x0000e800ff0e8b82 */ /* 0x000ea20000000a00 */
[----:B------:R-:W-:-:S04]  /*0900*/  @!P0 IADD3 R16, P1, PT, R16, R5, RZ ;  /* 0x0000000510108210 */ /* 0x000fc80007f3e0ff */
[----:B------:R-:W-:-:S04]  /*0910*/  @!P0 LEA.HI.X.SX32 R17, R5, RZ, 0x1, P1 ;  /* 0x000000ff05118211 */ /* 0x000fc800008f0eff */
[C---:B------:R-:W-:Y:S02]  /*0920*/  @!P0 SHF.L.U64.HI R26, R16.reuse, 0x2, R17 ;  /* 0x00000002101a8819 */ /* 0x040fe40000010211 */
[----:B------:R-:W-:-:S04]  /*0930*/  @!P0 SHF.L.U32 R17, R16, 0x2, RZ ;  /* 0x0000000210118819 */ /* 0x000fc800000006ff */
[C---:B-1----:R-:W-:Y:S02]  /*0940*/  @!P0 IADD3 R24, P2, PT, R17.reuse, R12, RZ ;  /* 0x0000000c11188210 */ /* 0x042fe40007f5e0ff */
[----:B--2---:R-:W-:Y:S01]  /*0950*/  @!P0 IADD3 R16, P3, PT, R17, R14, RZ ;  /* 0x0000000e11108210 */ /* 0x004fe20007f7e0ff */
[----:B------:R-:W-:-:S05]  /*0960*/  VIADD R17, R18, 0xffffffff ;  /* 0xffffffff12117836 */ /* 0x000fca0000000000 */
[----:B------:R-:W-:-:S04]  /*0970*/  ISETP.GT.AND P1, PT, R17, R8, PT ;  /* 0x000000081100720c */ /* 0x000fc80003f24270 */
[----:B------:R-:W-:Y:S02]  /*0980*/  ISETP.LT.OR P1, PT, R18, 0x1, P1 ;  /* 0x000000011200780c */ /* 0x000fe40000f21670 */
[C---:B------:R-:W-:Y:S02]  /*0990*/  @!P0 IADD3.X R25, PT, PT, R26.reuse, R13, RZ, P2, !PT ;  /* 0x0000000d1a198210 */ /* 0x040fe400017fe4ff */
[----:B------:R-:W-:-:S04]  /*09a0*/  @!P0 IADD3.X R17, PT, PT, R26, R15, RZ, P3, !PT ;  /* 0x0000000f1a118210 */ /* 0x000fc80001ffe4ff */
[----:B------:R-:W2:Y:S04]  /*09b0*/  @!P0 LDG.E R25, desc[UR14][R24.64+-0x4] ;  /* 0xfffffc0e18198981 */ /* 0x000ea8000c1e1900 */
[----:B------:R-:W3:Y:S01]  /*09c0*/  @!P0 LDG.E R17, desc[UR14][R16.64+-0x4] ;  /* 0xfffffc0e10118981 */ /* 0x000ee2000c1e1900 */
[----:B------:R-:W1:Y:S08]  /*09d0*/  @!P1 LDC.64 R12, c[0x0][0x398] ;  /* 0x0000e600ff0c9b82 */ /* 0x000e700000000a00 */
[----:B------:R-:W1:Y:S01]  /*09e0*/  @!P1 LDC.64 R14, c[0x0][0x3a0] ;  /* 0x0000e800ff0e9b82 */ /* 0x000e620000000a00 */
[----:B------:R-:W-:-:S04]  /*09f0*/  @!P1 IADD3 R18, P2, PT, R18, R5, RZ ;  /* 0x0000000512129210 */ /* 0x000fc80007f5e0ff */
[----:B0-----:R-:W-:Y:S01]  /*0a00*/  @!P1 LEA.HI.X.SX32 R33, R5, RZ, 0x1, P2 ;  /* 0x000000ff05219211 */ /* 0x001fe200010f0eff */
[----:B------:R-:W-:-:S03]  /*0a10*/  @!P1 IMAD.SHL.U32 R27, R18, 0x4, RZ ;  /* 0x00000004121b9824 */ /* 0x000fc600078e00ff */
[----:B------:R-:W-:Y:S02]  /*0a20*/  @!P1 SHF.L.U64.HI R26, R18, 0x2, R33 ;  /* 0x00000002121a9819 */ /* 0x000fe40000010221 */
[----:B------:R0:W2:Y:S01]  /*0a30*/  LDG.E R18, desc[UR14][R22.64] ;  /* 0x0000000e16127981 */ /* 0x0000a2000c1e1900 */
[----:B-1----:R-:W-:-:S04]  /*0a40*/  @!P1 IADD3 R12, P2, PT, R27, R12, RZ ;  /* 0x0000000c1b0c9210 */ /* 0x002fc80007f5e0ff */
[----:B------:R-:W-:Y:S02]  /*0a50*/  @!P1 IADD3.X R13, PT, PT, R26, R13, RZ, P2, !PT ;  /* 0x0000000d1a0d9210 */ /* 0x000fe400017fe4ff */
[----:B------:R-:W-:-:S04]  /*0a60*/  @!P1 IADD3 R14, P3, PT, R27, R14, RZ ;  /* 0x0000000e1b0e9210 */ /* 0x000fc80007f7e0ff */
[----:B------:R-:W3:Y:S01]  /*0a70*/  @!P1 LDG.E R13, desc[UR14][R12.64+-0x4] ;  /* 0xfffffc0e0c0d9981 */ /* 0x000ee2000c1e1900 */
[----:B------:R-:W-:-:S06]  /*0a80*/  @!P1 IADD3.X R15, PT, PT, R26, R15, RZ, P3, !PT ;  /* 0x0000000f1a0f9210 */ /* 0x000fcc0001ffe4ff */
[----:B------:R-:W3:Y:S01]  /*0a90*/  @!P1 LDG.E R15, desc[UR14][R14.64+-0x4] ;  /* 0xfffffc0e0e0f9981 */ /* 0x000ee2000c1e1900 */
[----:B0-----:R-:W-:Y:S01]  /*0aa0*/  IADD3 R22, P3, PT, R22, 0x8, RZ ;  /* 0x0000000816167810 */ /* 0x001fe20007f7e0ff */
[----:B------:R-:W-:-:S04]  /*0ab0*/  UIADD3 UR12, UPT, UPT, UR12, 0x2, URZ ;  /* 0x000000020c0c7890 */ /* 0x000fc8000fffe0ff */
[----:B------:R-:W-:Y:S01]  /*0ac0*/  UISETP.NE.AND UP1, UPT, UR12, URZ, UPT ;  /* 0x000000ff0c00728c */ /* 0x000fe2000bf25270 */
[----:B------:R-:W-:Y:S01]  /*0ad0*/  IMAD.X R23, RZ, RZ, R23, P3 ;  /* 0x000000ffff177224 */ /* 0x000fe200018e0617 */
[----:B------:R-:W-:Y:S02]  /*0ae0*/  IADD3 R10, P3, PT, R10, 0x8, RZ ;  /* 0x000000080a0a7810 */ /* 0x000fe40007f7e0ff */
[----:B------:R-:W-:Y:S01]  /*0af0*/  IADD3 R28, P2, PT, R28, 0x8, RZ ;  /* 0x000000081c1c7810 */ /* 0x000fe20007f5e0ff */
[C---:B------:R-:W-:Y:S01]  /*0b00*/  IMAD R7, R8.reuse, 0x2, R7 ;  /* 0x0000000208077824 */ /* 0x040fe200078e0207 */
[----:B------:R-:W-:Y:S02]  /*0b10*/  LEA R5, R8, R5, 0x1 ;  /* 0x0000000508057211 */ /* 0x000fe400078e08ff */
[----:B------:R-:W-:Y:S01]  /*0b20*/  IADD3.X R29, PT, PT, RZ, R29, RZ, P2, !PT ;  /* 0x0000001dff1d7210 */ /* 0x000fe200017fe4ff */
[----:B----4-:R-:W-:Y:S01]  /*0b30*/  FMUL R19, R6, R19 ;  /* 0x0000001306137220 */ /* 0x010fe20000400000 */
[----:B-----5:R-:W-:-:S03]  /*0b40*/  FMUL R21, R20, R9 ;  /* 0x0000000914157220 */ /* 0x020fc60000400000 */
[----:B--2---:R-:W-:Y:S01]  /*0b50*/  @!P0 FMUL.D2 R9, R19, R18 ;  /* 0x0000001213098220 */ /* 0x004fe20000300000 */
[----:B------:R-:W-:Y:S01]  /*0b60*/  IADD3.X R19, PT, PT, RZ, R11, RZ, P3, !PT ;  /* 0x0000000bff137210 */ /* 0x000fe20001ffe4ff */
[----:B------:R-:W-:Y:S02]  /*0b70*/  @!P1 FMUL.D2 R11, R18, R21 ;  /* 0x00000015120b9220 */ /* 0x000fe40000300000 */
[C---:B------:R-:W-:Y:S01]  /*0b80*/  @!P0 FFMA R4, R9.reuse, R25, R4 ;  /* 0x0000001909048223 */ /* 0x040fe20000000004 */
[----:B---3--:R-:W-:-:S03]  /*0b90*/  @!P0 FFMA R2, R9, R17, R2 ;  /* 0x0000001109028223 */ /* 0x008fc60000000002 */
[C---:B------:R-:W-:Y:S01]  /*0ba0*/  @!P1 FFMA R4, R11.reuse, R13, R4 ;  /* 0x0000000d0b049223 */ /* 0x040fe20000000004 */
[----:B------:R-:W-:Y:S01]  /*0bb0*/  @!P1 FFMA R2, R11, R15, R2 ;  /* 0x0000000f0b029223 */ /* 0x000fe20000000002 */
[----:B------:R-:W-:Y:S06]  /*0bc0*/  BRA.U UP1, `(.L_x_2) ;  /* 0xfffffff501c47547 */ /* 0x000fec000b83ffff */
.L_x_1:
[----:B------:R-:W-:Y:S01]  /*0bd0*/  MOV R14, R4 ;  /* 0x00000004000e7202 */ /* 0x000fe20000000f00 */
[----:B------:R-:W-:Y:S06]  /*0be0*/  BRA.U UP0, `(.L_x_0) ;  /* 0x0000000500307547 */ /* 0x000fec000b800000 */
[----:B------:R-:W0:Y:S08]  /*0bf0*/  LDC.64 R8, c[0x0][0x3b0] ;  /* 0x0000ec00ff087b82 */ /* 0x000e300000000a00 */
[----:B------:R-:W1:Y:S08]  /*0c00*/  LDC.64 R6, c[0x0][0x3a8] ;  /* 0x0000ea00ff067b82 */ /* 0x000e700000000a00 */
[----:B------:R-:W2:Y:S01]  /*0c10*/  LDC.64 R16, c[0x0][0x3b8] ;  /* 0x0000ee00ff107b82 */ /* 0x000ea20000000a00 */
[----:B0-----:R-:W-:-:S07]  /*0c20*/  IMAD.WIDE.U32 R8, R3, 0x4, R8 ;  /* 0x0000000403087825 */ /* 0x001fce00078e0008 */
[----:B------:R-:W0:Y:S01]  /*0c30*/  LDC.64 R4, c[0x0][0x3c0] ;  /* 0x0000f000ff047b82 */ /* 0x000e220000000a00 */
[----:B------:R-:W3:Y:S01]  /*0c40*/  LDG.E R8, desc[UR14][R8.64] ;  /* 0x0000000e08087981 */ /* 0x000ee2000c1e1900 */
[----:B-1----:R-:W-:-:S06]  /*0c50*/  IMAD.WIDE.U32 R6, R3, 0x4, R6 ;  /* 0x0000000403067825 */ /* 0x002fcc00078e0006 */
[----:B------:R-:W1:Y:S01]  /*0c60*/  LDC.64 R24, c[0x0][0x3d8] ;  /* 0x0000f600ff187b82 */ /* 0x000e620000000a00 */
[----:B------:R-:W4:Y:S01]  /*0c70*/  LDG.E R6, desc[UR14][R6.64] ;  /* 0x0000000e06067981 */ /* 0x000f22000c1e1900 */
[----:B---3--:R-:W-:Y:S01]  /*0c80*/  IADD3 R19, PT, PT, R8, -0x1, RZ ;  /* 0xffffffff08137810 */ /* 0x008fe20007ffe0ff */
[----:B----4-:R-:W-:-:S04]  /*0c90*/  VIADD R27, R6, 0xffffffff ;  /* 0xffffffff061b7836 */ /* 0x010fc80000000000 */
[--C-:B------:R-:W-:Y:S02]  /*0ca0*/  IMAD R19, R19, UR4, R0.reuse ;  /* 0x0000000413137c24 */ /* 0x100fe4000f8e0200 */
[----:B------:R-:W-:Y:S01]  /*0cb0*/  IMAD R27, R27, UR4, R0 ;  /* 0x000000041b1b7c24 */ /* 0x000fe2000f8e0200 */
[----:B------:R-:W3:Y:S01]  /*0cc0*/  LDCU UR4, c[0x0][0x390] ;  /* 0x00007200ff0477ac */ /* 0x000ee20008000800 */
[----:B0-----:R-:W-:-:S04]  /*0cd0*/  IMAD.WIDE R12, R19, 0x4, R4 ;  /* 0x00000004130c7825 */ /* 0x001fc800078e0204 */
[--C-:B--2---:R-:W-:Y:S02]  /*0ce0*/  IMAD.WIDE R10, R27, 0x4, R16.reuse ;  /* 0x000000041b0a7825 */ /* 0x104fe400078e0210 */
[----:B------:R-:W2:Y:S02]  /*0cf0*/  LDG.E R13, desc[UR14][R12.64] ;  /* 0x0000000e0c0d7981 */ /* 0x000ea4000c1e1900 */
[----:B------:R-:W-:Y:S02]  /*0d00*/  IMAD.WIDE R16, R19, 0x4, R16 ;  /* 0x0000000413107825 */ /* 0x000fe400078e0210 */
[----:B------:R-:W2:Y:S02]  /*0d10*/  LDG.E R10, desc[UR14][R10.64] ;  /* 0x0000000e0a0a7981 */ /* 0x000ea4000c1e1900 */
[C---:B------:R-:W-:Y:S02]  /*0d20*/  IMAD.WIDE R4, R27.reuse, 0x4, R4 ;  /* 0x000000041b047825 */ /* 0x040fe400078e0204 */
[----:B------:R-:W4:Y:S04]  /*0d30*/  LDG.E R16, desc[UR14][R16.64] ;  /* 0x0000000e10107981 */ /* 0x000f28000c1e1900 */
[----:B------:R-:W4:Y:S01]  /*0d40*/  LDG.E R5, desc[UR14][R4.64] ;  /* 0x0000000e04057981 */ /* 0x000f22000c1e1900 */
[----:B-1----:R-:W-:-:S04]  /*0d50*/  IMAD.WIDE R28, R27, 0x4, R24 ;  /* 0x000000041b1c7825 */ /* 0x002fc800078e0218 */
[----:B------:R-:W-:Y:S01]  /*0d60*/  IMAD.WIDE R24, R19, 0x4, R24 ;  /* 0x0000000413187825 */ /* 0x000fe200078e0218 */
[----:B------:R-:W5:Y:S04]  /*0d70*/  LDG.E R20, desc[UR14][R28.64] ;  /* 0x0000000e1c147981 */ /* 0x000f68000c1e1900 */
[----:B------:R-:W5:Y:S01]  /*0d80*/  LDG.E R15, desc[UR14][R24.64] ;  /* 0x0000000e180f7981 */ /* 0x000f62000c1e1900 */
[----:B--2---:R-:W-:Y:S02]  /*0d90*/  IADD3 R23, PT, PT, R10, R13, RZ ;  /* 0x0000000d0a177210 */ /* 0x004fe40007ffe0ff */
[----:B------:R-:W0:Y:S03]  /*0da0*/  LDC.64 R12, c[0x0][0x3e0] ;  /* 0x0000f800ff0c7b82 */ /* 0x000e260000000a00 */
[----:B------:R-:W-:Y:S01]  /*0db0*/  VIADD R6, R23, 0xffffffff ;  /* 0xffffffff17067836 */ /* 0x000fe20000000000 */
[----:B----4-:R-:W-:-:S04]  /*0dc0*/  IADD3 R21, PT, PT, R16, R5, RZ ;  /* 0x0000000510157210 */ /* 0x010fc80007ffe0ff */
[----:B---3--:R-:W-:Y:S01]  /*0dd0*/  ISETP.GT.AND P0, PT, R6, UR4, PT ;  /* 0x0000000406007c0c */ /* 0x008fe2000bf04270 */
[----:B------:R-:W1:Y:S01]  /*0de0*/  LDC.64 R16, c[0x0][0x3e8] ;  /* 0x0000fa00ff107b82 */ /* 0x000e620000000a00 */
[----:B------:R-:W-:Y:S02]  /*0df0*/  IADD3 R6, PT, PT, R21, -0x1, RZ ;  /* 0xffffffff15067810 */ /* 0x000fe40007ffe0ff */
[----:B------:R-:W-:Y:S02]  /*0e00*/  ISETP.LT.OR P0, PT, R23, 0x1, P0 ;  /* 0x000000011700780c */ /* 0x000fe40000701670 */
[----:B------:R-:W-:-:S04]  /*0e10*/  ISETP.GT.AND P1, PT, R6, UR4, PT ;  /* 0x0000000406007c0c */ /* 0x000fc8000bf24270 */
[----:B------:R-:W-:-:S07]  /*0e20*/  ISETP.LT.OR P1, PT, R21, 0x1, P1 ;  /* 0x000000011500780c */ /* 0x000fce0000f21670 */
[----:B------:R-:W2:Y:S01]  /*0e30*/  @!P0 LDC.64 R8, c[0x0][0x3a0] ;  /* 0x0000e800ff088b82 */ /* 0x000ea20000000a00 */
[----:B------:R-:W-:-:S07]  /*0e40*/  @!P0 IMAD R18, R3, UR4, RZ ;  /* 0x0000000403128c24 */ /* 0x000fce000f8e02ff */
[----:B------:R-:W3:Y:S01]  /*0e50*/  @!P0 LDC.64 R10, c[0x0][0x398] ;  /* 0x0000e600ff0a8b82 */ /* 0x000ee20000000a00 */
[----:B------:R-:W-:Y:S01]  /*0e60*/  @!P1 IMAD R22, R3, UR4, RZ ;  /* 0x0000000403169c24 */ /* 0x000fe2000f8e02ff */
[----:B------:R-:W-:-:S06]  /*0e70*/  @!P0 IADD3 R23, P2, PT, R23, R18, RZ ;  /* 0x0000001217178210 */ /* 0x000fcc0007f5e0ff */
[----:B------:R-:W4:Y:S01]  /*0e80*/  @!P1 LDC.64 R4, c[0x0][0x3a0] ;  /* 0x0000e800ff049b82 */ /* 0x000f220000000a00 */
[----:B------:R-:W-:-:S07]  /*0e90*/  @!P1 IADD3 R21, P3, PT, R21, R22, RZ ;  /* 0x0000001615159210 */ /* 0x000fce0007f7e0ff */
[----:B------:R-:W5:Y:S01]  /*0ea0*/  @!P1 LDC.64 R6, c[0x0][0x398] ;  /* 0x0000e600ff069b82 */ /* 0x000f620000000a00 */
[----:B------:R-:W-:Y:S02]  /*0eb0*/  @!P0 LEA.HI.X.SX32 R30, R18, RZ, 0x1, P2 ;  /* 0x000000ff121e8211 */ /* 0x000fe400010f0eff */
[----:B------:R-:W-:Y:S02]  /*0ec0*/  @!P1 LEA.HI.X.SX32 R26, R22, RZ, 0x1, P3 ;  /* 0x000000ff161a9211 */ /* 0x000fe400018f0eff */
[C---:B------:R-:W-:Y:S01]  /*0ed0*/  @!P0 SHF.L.U64.HI R22, R23.reuse, 0x2, R30 ;  /* 0x0000000217168819 */ /* 0x040fe2000001021e */
[----:B------:R-:W-:Y:S02]  /*0ee0*/  @!P0 IMAD.SHL.U32 R23, R23, 0x4, RZ ;  /* 0x0000000417178824 */ /* 0x000fe400078e00ff */
[----:B0-----:R-:W-:Y:S01]  /*0ef0*/  IMAD.WIDE R18, R19, 0x4, R12 ;  /* 0x0000000413127825 */ /* 0x001fe200078e020c */
[----:B------:R-:W-:Y:S02]  /*0f00*/  @!P1 SHF.L.U64.HI R26, R21, 0x2, R26 ;  /* 0x00000002151a9819 */ /* 0x000fe4000001021a */
[----:B--2---:R-:W-:Y:S01]  /*0f10*/  @!P0 IADD3 R8, P2, PT, R23, R8, RZ ;  /* 0x0000000817088210 */ /* 0x004fe20007f5e0ff */
[----:B------:R-:W-:Y:S01]  /*0f20*/  IMAD.WIDE R12, R27, 0x4, R12 ;  /* 0x000000041b0c7825 */ /* 0x000fe200078e020c */
[----:B---3--:R-:W-:Y:S01]  /*0f30*/  @!P0 IADD3 R10, P3, PT, R23, R10, RZ ;  /* 0x0000000a170a8210 */ /* 0x008fe20007f7e0ff */
[----:B------:R-:W2:Y:S01]  /*0f40*/  LDG.E R19, desc[UR14][R18.64] ;  /* 0x0000000e12137981 */ /* 0x000ea2000c1e1900 */
[----:B------:R-:W-:Y:S01]  /*0f50*/  @!P1 SHF.L.U32 R21, R21, 0x2, RZ ;  /* 0x0000000215159819 */ /* 0x000fe200000006ff */
[----:B-1----:R-:W-:Y:S01]  /*0f60*/  IMAD.WIDE.U32 R16, R3, 0x4, R16 ;  /* 0x0000000403107825 */ /* 0x002fe200078e0010 */
[C---:B------:R-:W-:Y:S01]  /*0f70*/  @!P0 IADD3.X R11, PT, PT, R22.reuse, R11, RZ, P3, !PT ;  /* 0x0000000b160b8210 */ /* 0x040fe20001ffe4ff */
[----:B------:R-:W3:Y:S02]  /*0f80*/  LDG.E R12, desc[UR14][R12.64] ;  /* 0x0000000e0c0c7981 */ /* 0x000ee4000c1e1900 */
[----:B------:R-:W-:Y:S01]  /*0f90*/  @!P0 IMAD.X R9, R22, 0x1, R9, P2 ;  /* 0x0000000116098824 */ /* 0x000fe200010e0609 */
[C---:B----4-:R-:W-:Y:S01]  /*0fa0*/  @!P1 IADD3 R4, P2, PT, R21.reuse, R4, RZ ;  /* 0x0000000415049210 */ /* 0x050fe20007f5e0ff */
[----:B------:R-:W4:Y:S01]  /*0fb0*/  LDG.E R16, desc[UR14][R16.64] ;  /* 0x0000000e10107981 */ /* 0x000f22000c1e1900 */
[----:B-----5:R-:W-:-:S02]  /*0fc0*/  @!P1 IADD3 R6, P3, PT, R21, R6, RZ ;  /* 0x0000000615069210 */ /* 0x020fc40007f7e0ff */
[C---:B------:R-:W-:Y:S01]  /*0fd0*/  @!P1 IADD3.X R5, PT, PT, R26.reuse, R5, RZ, P2, !PT ;  /* 0x000000051a059210 */ /* 0x040fe200017fe4ff */
[----:B------:R-:W5:Y:S01]  /*0fe0*/  @!P0 LDG.E R10, desc[UR14][R10.64+-0x4] ;  /* 0xfffffc0e0a0a8981 */ /* 0x000f62000c1e1900 */
[----:B------:R-:W-:-:S03]  /*0ff0*/  @!P1 IADD3.X R7, PT, PT, R26, R7, RZ, P3, !PT ;  /* 0x000000071a079210 */ /* 0x000fc60001ffe4ff */
[----:B------:R-:W5:Y:S04]  /*1000*/  @!P0 LDG.E R9, desc[UR14][R8.64+-0x4] ;  /* 0xfffffc0e08098981 */ /* 0x000f68000c1e1900 */
[----:B------:R-:W5:Y:S04]  /*1010*/  @!P1 LDG.E R6, desc[UR14][R6.64+-0x4] ;  /* 0xfffffc0e06069981 */ /* 0x000f68000c1e1900 */
[----:B------:R-:W5:Y:S01]  /*1020*/  @!P1 LDG.E R5, desc[UR14][R4.64+-0x4] ;  /* 0xfffffc0e04059981 */ /* 0x000f62000c1e1900 */
[----:B--2---:R-:W-:Y:S01]  /*1030*/  FMUL R3, R20, R19 ;  /* 0x0000001314037220 */ /* 0x004fe20000400000 */
[----:B---3--:R-:W-:-:S03]  /*1040*/  FMUL R13, R15, R12 ;  /* 0x0000000c0f0d7220 */ /* 0x008fc60000400000 */
[----:B----4-:R-:W-:Y:S01]  /*1050*/  @!P0 FMUL.D2 R3, R3, R16 ;  /* 0x0000001003038220 */ /* 0x010fe20000300000 */
[----:B------:R-:W-:-:S03]  /*1060*/  @!P1 FMUL.D2 R13, R16, R13 ;  /* 0x0000000d100d9220 */ /* 0x000fc60000300000 */
[C---:B-----5:R-:W-:Y:S01]  /*1070*/  @!P0 FFMA R14, R3.reuse, R10, R14 ;  /* 0x0000000a030e8223 */ /* 0x060fe2000000000e */
[----:B------:R-:W-:-:S03]  /*1080*/  @!P0 FFMA R2, R3, R9, R2 ;  /* 0x0000000903028223 */ /* 0x000fc60000000002 */
[C---:B------:R-:W-:Y:S01]  /*1090*/  @!P1 FFMA R14, R13.reuse, R6, R14 ;  /* 0x000000060d0e9223 */ /* 0x040fe2000000000e */
[----:B------:R-:W-:-:S07]  /*10a0*/  @!P1 FFMA R2, R13, R5, R2 ;  /* 0x000000050d029223 */ /* 0x000fce0000000002 */
.L_x_0:
[----:B------:R-:W0:Y:S08]  /*10b0*/  LDC.64 R4, c[0x0][0x380] ;  /* 0x0000e000ff047b82 */ /* 0x000e300000000a00 */
[----:B------:R-:W1:Y:S01]  /*10c0*/  LDC.64 R6, c[0x0][0x388] ;  /* 0x0000e200ff067b82 */ /* 0x000e620000000a00 */
[----:B0-----:R-:W-:-:S05]  /*10d0*/  IMAD.WIDE R4, R0, 0x4, R4 ;  /* 0x0000000400047825 */ /* 0x001fca00078e0204 */
[----:B------:R-:W-:Y:S01]  /*10e0*/  STG.E desc[UR14][R4.64], R14 ;  /* 0x0000000e04007986 */ /* 0x000fe2000c10190e */
[----:B-1----:R-:W-:-:S05]  /*10f0*/  IMAD.WIDE R6, R0, 0x4, R6 ;  /* 0x0000000400067825 */ /* 0x002fca00078e0206 */
[----:B------:R-:W-:Y:S01]  /*1100*/  STG.E desc[UR14][R6.64], R2 ;  /* 0x0000000206007986 */ /* 0x000fe2000c10190e */
[----:B------:R-:W-:Y:S05]  /*1110*/  EXIT ;  /* 0x000000000000794d */ /* 0x000fea0003800000 */
.L_x_3:
[----:B------:R-:W-:-:S00]  /*1120*/  BRA `(.L_x_3) ;  /* 0xfffffffc00fc7947 */ /* 0x000fc0000383ffff */
[----:B------:R-:W-:-:S00]  /*1130*/  NOP ;  /* 0x0000000000007918 */ /* 0x000fc00000000000 */
        /* <DEDUP_REMOVED lines=12> */
.L_x_4:


//--------------------- .nv.shared.reserved.0     --------------------------
	.section	.nv.shared.reserved.0,"aw",@nobits
	.weak		__nv_reservedSMEM_offset_0_alias
	.size		__nv_reservedSMEM_offset_0_alias, 0, 64
	.other		__nv_reservedSMEM_offset_0_alias,@"STO_CUDA_RESERVED_SHARED STV_DEFAULT"
__nv_reservedSMEM_offset_0_alias:
	.zero		0
	.zero		64


//--------------------- .nv.constant0._Z20gpu_tfm_arb_2dly_hmcPfS_iiPKfS1_PKiS3_S3_S3_iiiiS1_S1_S1_ --------------------------
	.section	.nv.constant0._Z20gpu_tfm_arb_2dly_hmcPfS_iiPKfS1_PKiS3_S3_S3_iiiiS1_S1_S1_,"a",@progbits
	.sectionflags	@""
	.align	4
.nv.constant0._Z20gpu_tfm_arb_2dly_hmcPfS_iiPKfS1_PKiS3_S3_S3_iiiiS1_S1_S1_:
	.zero		1008


//--------------------- SYMBOLS --------------------------

	.type		.nv.reservedSmem.offset0,@object
	.size		.nv.reservedSmem.offset0,0x4
